//
// Generated by NVIDIA NVVM Compiler
//
// Compiler Build ID: CL-36424714
// Cuda compilation tools, release 13.0, V13.0.88
// Based on NVVM 20.0.0
//

.version 9.0
.target sm_100
.address_size 64

	// .globl	_Z7gpu_mulPfS_S_mm

.visible .entry _Z7gpu_mulPfS_S_mm(
	.param .u64 .ptr .align 1 _Z7gpu_mulPfS_S_mm_param_0,
	.param .u64 .ptr .align 1 _Z7gpu_mulPfS_S_mm_param_1,
	.param .u64 .ptr .align 1 _Z7gpu_mulPfS_S_mm_param_2,
	.param .u64 _Z7gpu_mulPfS_S_mm_param_3,
	.param .u64 _Z7gpu_mulPfS_S_mm_param_4
)
{
	.reg .pred 	%p<4>;
	.reg .b32 	%r<3>;
	.reg .b32 	%f<4>;
	.reg .b64 	%rd<19>;

	ld.param.u64 	%rd4, [_Z7gpu_mulPfS_S_mm_param_0];
	ld.param.u64 	%rd5, [_Z7gpu_mulPfS_S_mm_param_1];
	ld.param.u64 	%rd6, [_Z7gpu_mulPfS_S_mm_param_2];
	ld.param.u64 	%rd7, [_Z7gpu_mulPfS_S_mm_param_3];
	mov.u32 	%r1, %ctaid.x;
	cvt.u64.u32 	%rd1, %r1;
	mov.u32 	%r2, %ctaid.y;
	cvt.u64.u32 	%rd2, %r2;
	mad.lo.s64 	%rd3, %rd7, %rd2, %rd1;
	mul.lo.s64 	%rd8, %rd7, %rd7;
	setp.ge.u64 	%p1, %rd3, %rd8;
	max.u64 	%rd9, %rd1, %rd2;
	setp.ge.u64 	%p2, %rd9, %rd7;
	or.pred  	%p3, %p2, %p1;
	@%p3 bra 	$L__BB0_2;
	cvta.to.global.u64 	%rd10, %rd5;
	cvta.to.global.u64 	%rd11, %rd6;
	cvta.to.global.u64 	%rd12, %rd4;
	shl.b64 	%rd13, %rd1, 2;
	add.s64 	%rd14, %rd10, %rd13;
	ld.global.f32 	%f1, [%rd14];
	shl.b64 	%rd15, %rd2, 2;
	add.s64 	%rd16, %rd11, %rd15;
	ld.global.f32 	%f2, [%rd16];
	mul.f32 	%f3, %f1, %f2;
	shl.b64 	%rd17, %rd3, 2;
	add.s64 	%rd18, %rd12, %rd17;
	st.global.f32 	[%rd18], %f3;
$L__BB0_2:
	ret;

}


// ===== COMPILED SASS (sm_100) =====

	.target	sm_100

	.elftype	@"ET_EXEC"


//--------------------- .note.nv.tkinfo           --------------------------
	.section	.note.nv.tkinfo,"",@"SHT_NOTE"
	.sectionflags	@"SHF_NOTE_NV_TKINFO"
	.tkinfo
        /*0018*/ 	.word	0x00000002
        /*0030*/ 	.string	""
        /*0030*/ 	.string	"ptxas"
        /*0030*/ 	.string	"Cuda compilation tools, release 13.0, V13.0.88"
        /*0030*/ 	.string	"Build cuda_13.0.r13.0/compiler.36424714_0"
        /*0030*/ 	.string	"-arch sm_100 -m 64 "



//--------------------- .note.nv.cuinfo           --------------------------
	.section	.note.nv.cuinfo,"",@"SHT_NOTE"
	.sectionflags	@"SHF_NOTE_NV_CUINFO"
        /*0018*/ 	.short	0x0002
        /*001a*/ 	.short	0x0064
        /*001c*/ 	.short	0x0082
	.zero		2


//--------------------- .nv.info                  --------------------------
	.section	.nv.info,"",@"SHT_CUDA_INFO"
	.align	4


	//----- nvinfo : EIATTR_REGCOUNT
	.align		4
        /*0000*/ 	.byte	0x04, 0x2f
        /*0002*/ 	.short	(.L_1 - .L_0)
	.align		4
.L_0:
        /*0004*/ 	.word	index@(_Z7gpu_mulPfS_S_mm)
        /*0008*/ 	.word	0x0000000e


	//----- nvinfo : EIATTR_FRAME_SIZE
	.align		4
.L_1:
        /*000c*/ 	.byte	0x04, 0x11
        /*000e*/ 	.short	(.L_3 - .L_2)
	.align		4
.L_2:
        /*0010*/ 	.word	index@(_Z7gpu_mulPfS_S_mm)
        /*0014*/ 	.word	0x00000000


	//----- nvinfo : EIATTR_MIN_STACK_SIZE
	.align		4
.L_3:
        /*0018*/ 	.byte	0x04, 0x12
        /*001a*/ 	.short	(.L_5 - .L_4)
	.align		4
.L_4:
        /*001c*/ 	.word	index@(_Z7gpu_mulPfS_S_mm)
        /*0020*/ 	.word	0x00000000
.L_5:


//--------------------- .nv.compat                --------------------------
	.section	.nv.compat,"",@"SHT_CUDA_COMPAT_INFO"
	.align	4
        /*0000*/ 	.byte	0x02, 0x09, 0x00, 0x00, 0x02, 0x02, 0x01, 0x00, 0x02, 0x05, 0x05, 0x00, 0x03, 0x07, 0x01, 0x01
        /*0010*/ 	.byte	0x02, 0x03, 0x00, 0x00, 0x02, 0x06, 0x01, 0x00, 0x04, 0x0b, 0x08, 0x00, 0x09, 0x00, 0x00, 0x00
        /*0020*/ 	.byte	0x00, 0x00, 0x00, 0x00


//--------------------- .nv.info._Z7gpu_mulPfS_S_mm --------------------------
	.section	.nv.info._Z7gpu_mulPfS_S_mm,"",@"SHT_CUDA_INFO"
	.sectionflags	@""
	.align	4


	//----- nvinfo : EIATTR_CUDA_API_VERSION
	.align		4
        /*0000*/ 	.byte	0x04, 0x37
        /*0002*/ 	.short	(.L_7 - .L_6)
.L_6:
        /*0004*/ 	.word	0x00000082


	//----- nvinfo : EIATTR_KPARAM_INFO
	.align		4
.L_7:
        /*0008*/ 	.byte	0x04, 0x17
        /*000a*/ 	.short	(.L_9 - .L_8)
.L_8:
        /*000c*/ 	.word	0x00000000
        /*0010*/ 	.short	0x0004
        /*0012*/ 	.short	0x0020
        /*0014*/ 	.byte	0x00, 0xf0, 0x21, 0x00


	//----- nvinfo : EIATTR_KPARAM_INFO
	.align		4
.L_9:
        /*0018*/ 	.byte	0x04, 0x17
        /*001a*/ 	.short	(.L_11 - .L_10)
.L_10:
        /*001c*/ 	.word	0x00000000
        /*0020*/ 	.short	0x0003
        /*0022*/ 	.short	0x0018
        /*0024*/ 	.byte	0x00, 0xf0, 0x21, 0x00


	//----- nvinfo : EIATTR_KPARAM_INFO
	.align		4
.L_11:
        /*0028*/ 	.byte	0x04, 0x17
        /*002a*/ 	.short	(.L_13 - .L_12)
.L_12:
        /*002c*/ 	.word	0x00000000
        /*0030*/ 	.short	0x0002
        /*0032*/ 	.short	0x0010
        /*0034*/ 	.byte	0x00, 0xf5, 0x21, 0x00


	//----- nvinfo : EIATTR_KPARAM_INFO
	.align		4
.L_13:
        /*0038*/ 	.byte	0x04, 0x17
        /*003a*/ 	.short	(.L_15 - .L_14)
.L_14:
        /*003c*/ 	.word	0x00000000
        /*0040*/ 	.short	0x0001
        /*0042*/ 	.short	0x0008
        /*0044*/ 	.byte	0x00, 0xf5, 0x21, 0x00


	//----- nvinfo : EIATTR_KPARAM_INFO
	.align		4
.L_15:
        /*0048*/ 	.byte	0x04, 0x17
        /*004a*/ 	.short	(.L_17 - .L_16)
.L_16:
        /*004c*/ 	.word	0x00000000
        /*0050*/ 	.short	0x0000
        /*0052*/ 	.short	0x0000
        /*0054*/ 	.byte	0x00, 0xf5, 0x21, 0x00


	//----- nvinfo : EIATTR_SPARSE_MMA_MASK
	.align		4
.L_17:
        /*0058*/ 	.byte	0x03, 0x50
        /*005a*/ 	.short	0x0000


	//----- nvinfo : EIATTR_MAXREG_COUNT
	.align		4
        /*005c*/ 	.byte	0x03, 0x1b
        /*005e*/ 	.short	0x00ff


	//----- nvinfo : EIATTR_MERCURY_ISA_VERSION
	.align		4
        /*0060*/ 	.byte	0x03, 0x5f
        /*0062*/ 	.short	0x0101


	//----- nvinfo : EIATTR_VRC_CTA_INIT_COUNT
	.align		4
        /*0064*/ 	.byte	0x02, 0x4a
	.zero		1
	.zero		1


	//----- nvinfo : EIATTR_EXIT_INSTR_OFFSETS
	.align		4
        /*0068*/ 	.byte	0x04, 0x1c
        /*006a*/ 	.short	(.L_19 - .L_18)


	//   ....[0]....
.L_18:
        /*006c*/ 	.word	0x00000130


	//   ....[1]....
        /*0070*/ 	.word	0x00000250


	//----- nvinfo : EIATTR_CBANK_PARAM_SIZE
	.align		4
.L_19:
        /*0074*/ 	.byte	0x03, 0x19
        /*0076*/ 	.short	0x0028


	//----- nvinfo : EIATTR_PARAM_CBANK
	.align		4
        /*0078*/ 	.byte	0x04, 0x0a
        /*007a*/ 	.short	(.L_21 - .L_20)
	.align		4
.L_20:
        /*007c*/ 	.word	index@(.nv.constant0._Z7gpu_mulPfS_S_mm)
        /*0080*/ 	.short	0x0380
        /*0082*/ 	.short	0x0028


	//----- nvinfo : EIATTR_SW_WAR
	.align		4
.L_21:
        /*0084*/ 	.byte	0x04, 0x36
        /*0086*/ 	.short	(.L_23 - .L_22)
.L_22:
        /*0088*/ 	.word	0x00000008
.L_23:


//--------------------- .nv.callgraph             --------------------------
	.section	.nv.callgraph,"",@"SHT_CUDA_CALLGRAPH"
	.align	4
	.sectionentsize	8
	.align		4
        /*0000*/ 	.word	0x00000000
	.align		4
        /*0004*/ 	.word	0xffffffff
	.align		4
        /*0008*/ 	.word	0x00000000
	.align		4
        /*000c*/ 	.word	0xfffffffe
	.align		4
        /*0010*/ 	.word	0x00000000
	.align		4
        /*0014*/ 	.word	0xfffffffd
	.align		4
        /*0018*/ 	.word	0x00000000
	.align		4
        /*001c*/ 	.word	0xfffffffc


//--------------------- .text._Z7gpu_mulPfS_S_mm  --------------------------
	.section	.text._Z7gpu_mulPfS_S_mm,"ax",@progbits
	.align	128
        .global         _Z7gpu_mulPfS_S_mm
        .type           _Z7gpu_mulPfS_S_mm,@function
        .size           _Z7gpu_mulPfS_S_mm,(.L_x_1 - _Z7gpu_mulPfS_S_mm)
        .other          _Z7gpu_mulPfS_S_mm,@"STO_CUDA_ENTRY STV_DEFAULT"
_Z7gpu_mulPfS_S_mm:
.text._Z7gpu_mulPfS_S_mm:
[----:B------:R-:W-:Y:S08]  /*0000*/  LDC R1, c[0x0][0x37c] ;  /* 0x0000df00ff017b82 */ /* 0x000ff00000000800 */
[----:B------:R-:W0:Y:S01]  /*0010*/  S2UR UR4, SR_CTAID.X ;  /* 0x00000000000479c3 */ /* 0x000e220000002500 */
[----:B------:R-:W-:-:S07]  /*0020*/  HFMA2 R3, -RZ, RZ, 0, 0 ;  /* 0x00000000ff037431 */ /* 0x000fce00000001ff */
[----:B------:R-:W1:Y:S08]  /*0030*/  S2UR UR5, SR_CTAID.Y ;  /* 0x00000000000579c3 */ /* 0x000e700000002600 */
[----:B------:R-:W2:Y:S01]  /*0040*/  LDC.64 R10, c[0x0][0x398] ;  /* 0x0000e600ff0a7b82 */ /* 0x000ea20000000a00 */
[----:B0-----:R-:W-:Y:S01]  /*0050*/  MOV R2, UR4 ;  /* 0x0000000400027c02 */ /* 0x001fe20008000f00 */
[----:B-1----:R-:W-:-:S04]  /*0060*/  UISETP.GT.U32.AND UP0, UPT, UR4, UR5, UPT ;  /* 0x000000050400728c */ /* 0x002fc8000bf04070 */
[----:B------:R-:W-:Y:S01]  /*0070*/  UISETP.GT.U32.AND.EX UP0, UPT, URZ, URZ, UPT, UP0 ;  /* 0x000000ffff00728c */ /* 0x000fe2000bf04100 */
[----:B--2---:R-:W-:-:S03]  /*0080*/  IMAD R0, R11, R10, RZ ;  /* 0x0000000a0b007224 */ /* 0x004fc600078e02ff */
[----:B------:R-:W-:Y:S01]  /*0090*/  USEL UR6, UR4, UR5, UP0 ;  /* 0x0000000504067287 */ /* 0x000fe20008000000 */
[----:B------:R-:W-:-:S04]  /*00a0*/  IMAD.WIDE.U32 R4, R10, R10, RZ ;  /* 0x0000000a0a047225 */ /* 0x000fc800078e00ff */
[C---:B------:R-:W-:Y:S01]  /*00b0*/  IMAD R7, R10.reuse, R11, R0 ;  /* 0x0000000b0a077224 */ /* 0x040fe200078e0200 */
[C---:B------:R-:W-:Y:S01]  /*00c0*/  ISETP.LE.U32.AND P0, PT, R10.reuse, UR6, PT ;  /* 0x000000060a007c0c */ /* 0x040fe2000bf03070 */
[----:B------:R-:W-:-:S04]  /*00d0*/  IMAD.WIDE.U32 R2, R10, UR5, R2 ;  /* 0x000000050a027c25 */ /* 0x000fc8000f8e0002 */
[----:B------:R-:W-:Y:S01]  /*00e0*/  IMAD.IADD R0, R5, 0x1, R7 ;  /* 0x0000000105007824 */ /* 0x000fe200078e0207 */
[----:B------:R-:W-:Y:S01]  /*00f0*/  ISETP.GE.U32.AND P1, PT, R2, R4, PT ;  /* 0x000000040200720c */ /* 0x000fe20003f26070 */
[----:B------:R-:W-:-:S05]  /*0100*/  IMAD R9, R11, UR5, R3 ;  /* 0x000000050b097c24 */ /* 0x000fca000f8e0203 */
[----:B------:R-:W-:-:S04]  /*0110*/  ISETP.GE.U32.AND.EX P1, PT, R9, R0, PT, P1 ;  /* 0x000000000900720c */ /* 0x000fc80003f26110 */
[----:B------:R-:W-:-:S13]  /*0120*/  ISETP.GE.U32.OR.EX P0, PT, RZ, R11, P1, P0 ;  /* 0x0000000bff00720c */ /* 0x000fda0000f06500 */
[----:B------:R-:W-:Y:S05]  /*0130*/  @P0 EXIT ;  /* 0x000000000000094d */ /* 0x000fea0003800000 */
[----:B------:R-:W0:Y:S01]  /*0140*/  LDCU.64 UR8, c[0x0][0x390] ;  /* 0x00007200ff0877ac */ /* 0x000e220008000a00 */
[----:B------:R-:W1:Y:S01]  /*0150*/  LDCU.128 UR12, c[0x0][0x380] ;  /* 0x00007000ff0c77ac */ /* 0x000e620008000c00 */
[----:B------:R-:W2:Y:S01]  /*0160*/  LDCU.64 UR10, c[0x0][0x358] ;  /* 0x00006b00ff0a77ac */ /* 0x000ea20008000a00 */
[----:B0-----:R-:W-:Y:S02]  /*0170*/  ULEA UR6, UP1, UR5, UR8, 0x2 ;  /* 0x0000000805067291 */ /* 0x001fe4000f8210ff */
[----:B-1----:R-:W-:Y:S02]  /*0180*/  ULEA UR7, UP0, UR4, UR14, 0x2 ;  /* 0x0000000e04077291 */ /* 0x002fe4000f8010ff */
[----:B------:R-:W-:Y:S02]  /*0190*/  ULEA.HI.X UR5, UR5, UR9, URZ, 0x2, UP1 ;  /* 0x0000000905057291 */ /* 0x000fe400088f14ff */
[----:B------:R-:W-:Y:S01]  /*01a0*/  IMAD.U32 R6, RZ, RZ, UR6 ;  /* 0x00000006ff067e24 */ /* 0x000fe2000f8e00ff */
[----:B------:R-:W-:Y:S01]  /*01b0*/  ULEA.HI.X UR4, UR4, UR15, URZ, 0x2, UP0 ;  /* 0x0000000f04047291 */ /* 0x000fe200080f14ff */
[----:B------:R-:W-:-:S02]  /*01c0*/  MOV R4, UR7 ;  /* 0x0000000700047c02 */ /* 0x000fc40008000f00 */
[----:B------:R-:W-:-:S03]  /*01d0*/  IMAD.U32 R7, RZ, RZ, UR5 ;  /* 0x00000005ff077e24 */ /* 0x000fc6000f8e00ff */
[----:B------:R-:W-:-:S03]  /*01e0*/  MOV R5, UR4 ;  /* 0x0000000400057c02 */ /* 0x000fc60008000f00 */
[----:B--2---:R-:W2:Y:S04]  /*01f0*/  LDG.E R7, desc[UR10][R6.64] ;  /* 0x0000000a06077981 */ /* 0x004ea8000c1e1900 */
[----:B------:R-:W2:Y:S01]  /*0200*/  LDG.E R4, desc[UR10][R4.64] ;  /* 0x0000000a04047981 */ /* 0x000ea2000c1e1900 */
[----:B------:R-:W-:-:S04]  /*0210*/  LEA R8, P0, R2, UR12, 0x2 ;  /* 0x0000000c02087c11 */ /* 0x000fc8000f8010ff */
[----:B------:R-:W-:Y:S01]  /*0220*/  LEA.HI.X R9, R2, UR13, R9, 0x2, P0 ;  /* 0x0000000d02097c11 */ /* 0x000fe200080f1409 */
[----:B--2---:R-:W-:-:S05]  /*0230*/  FMUL R3, R4, R7 ;  /* 0x0000000704037220 */ /* 0x004fca0000400000 */
[----:B------:R-:W-:Y:S01]  /*0240*/  STG.E desc[UR10][R8.64], R3 ;  /* 0x0000000308007986 */ /* 0x000fe2000c10190a */
[----:B------:R-:W-:Y:S05]  /*0250*/  EXIT ;  /* 0x000000000000794d */ /* 0x000fea0003800000 */
.L_x_0:
[----:B------:R-:W-:-:S00]  /*0260*/  BRA `(.L_x_0) ;  /* 0xfffffffc00fc7947 */ /* 0x000fc0000383ffff */
[----:B------:R-:W-:-:S00]  /*0270*/  NOP ;  /* 0x0000000000007918 */ /* 0x000fc00000000000 */
        /* <DEDUP_REMOVED lines=8> */
.L_x_1:


//--------------------- .nv.shared.reserved.0     --------------------------
	.section	.nv.shared.reserved.0,"aw",@nobits
	.weak		__nv_reservedSMEM_offset_0_alias
	.size		__nv_reservedSMEM_offset_0_alias, 0, 64
	.other		__nv_reservedSMEM_offset_0_alias,@"STO_CUDA_RESERVED_SHARED STV_DEFAULT"
__nv_reservedSMEM_offset_0_alias:
	.zero		0
	.zero		64


//--------------------- .nv.constant0._Z7gpu_mulPfS_S_mm --------------------------
	.section	.nv.constant0._Z7gpu_mulPfS_S_mm,"a",@progbits
	.sectionflags	@""
	.align	4
.nv.constant0._Z7gpu_mulPfS_S_mm:
	.zero		936


//--------------------- SYMBOLS --------------------------

	.type		.nv.reservedSmem.offset0,@object
	.size		.nv.reservedSmem.offset0,0x4
